	.headerflags	@"EF_CUDA_TEXMODE_UNIFIED EF_CUDA_64BIT_ADDRESS EF_CUDA_ACCELERATORS EF_CUDA_SM90 EF_CUDA_VIRTUAL_SM(EF_CUDA_SM90)"
	.elftype	@"ET_EXEC"


//--------------------- .nv.info                  --------------------------
	.section	.nv.info,"",@"SHT_CUDA_INFO"
	.align	4


	//----- nvinfo : EIATTR_REGCOUNT
	.align		4
        /*0000*/ 	.byte	0x04, 0x2f
        /*0002*/ 	.short	(.L_3 - .L_2)
	.align		4
.L_2:
        /*0004*/ 	.word	index@(triton_poi_fused__native_batch_norm_legit_no_training_16)
        /*0008*/ 	.word	0x00000016


	//----- nvinfo : EIATTR_MIN_STACK_SIZE
	.align		4
.L_3:
        /*000c*/ 	.byte	0x04, 0x12
        /*000e*/ 	.short	(.L_5 - .L_4)
	.align		4
.L_4:
        /*0010*/ 	.word	index@(triton_poi_fused__native_batch_norm_legit_no_training_16)
        /*0014*/ 	.word	0x00000000


	//----- nvinfo : EIATTR_FRAME_SIZE
	.align		4
.L_5:
        /*0018*/ 	.byte	0x04, 0x11
        /*001a*/ 	.short	(.L_7 - .L_6)
	.align		4
.L_6:
        /*001c*/ 	.word	index@(triton_poi_fused__native_batch_norm_legit_no_training_16)
        /*0020*/ 	.word	0x00000000


	//----- nvinfo : EIATTR_MIN_STACK_SIZE
	.align		4
.L_7:
        /*0024*/ 	.byte	0x04, 0x12
        /*0026*/ 	.short	(.L_9 - .L_8)
	.align		4
.L_8:
        /*0028*/ 	.word	index@(triton_poi_fused__native_batch_norm_legit_no_training_16)
        /*002c*/ 	.word	0x00000000
.L_9:


//--------------------- .nv.info.triton_poi_fused__native_batch_norm_legit_no_training_16 --------------------------
	.section	.nv.info.triton_poi_fused__native_batch_norm_legit_no_training_16,"",@"SHT_CUDA_INFO"
	.sectionflags	@""
	.align	4


	//----- nvinfo : EIATTR_CUDA_API_VERSION
	.align		4
        /*0000*/ 	.byte	0x04, 0x37
        /*0002*/ 	.short	(.L_11 - .L_10)
.L_10:
        /*0004*/ 	.word	0x0000007c


	//----- nvinfo : EIATTR_KPARAM_INFO
	.align		4
.L_11:
        /*0008*/ 	.byte	0x04, 0x17
        /*000a*/ 	.short	(.L_13 - .L_12)
.L_12:
        /*000c*/ 	.word	0x00000000
        /*0010*/ 	.short	0x0006
        /*0012*/ 	.short	0x0030
        /*0014*/ 	.byte	0x00, 0xf0, 0x11, 0x00


	//----- nvinfo : EIATTR_KPARAM_INFO
	.align		4
.L_13:
        /*0018*/ 	.byte	0x04, 0x17
        /*001a*/ 	.short	(.L_15 - .L_14)
.L_14:
        /*001c*/ 	.word	0x00000000
        /*0020*/ 	.short	0x0005
        /*0022*/ 	.short	0x0028
        /*0024*/ 	.byte	0x00, 0xf4, 0x21, 0x00


	//----- nvinfo : EIATTR_KPARAM_INFO
	.align		4
.L_15:
        /*0028*/ 	.byte	0x04, 0x17
        /*002a*/ 	.short	(.L_17 - .L_16)
.L_16:
        /*002c*/ 	.word	0x00000000
        /*0030*/ 	.short	0x0004
        /*0032*/ 	.short	0x0020
        /*0034*/ 	.byte	0x00, 0xf4, 0x21, 0x00


	//----- nvinfo : EIATTR_KPARAM_INFO
	.align		4
.L_17:
        /*0038*/ 	.byte	0x04, 0x17
        /*003a*/ 	.short	(.L_19 - .L_18)
.L_18:
        /*003c*/ 	.word	0x00000000
        /*0040*/ 	.short	0x0003
        /*0042*/ 	.short	0x0018
        /*0044*/ 	.byte	0x00, 0xf4, 0x21, 0x00


	//----- nvinfo : EIATTR_KPARAM_INFO
	.align		4
.L_19:
        /*0048*/ 	.byte	0x04, 0x17
        /*004a*/ 	.short	(.L_21 - .L_20)
.L_20:
        /*004c*/ 	.word	0x00000000
        /*0050*/ 	.short	0x0002
        /*0052*/ 	.short	0x0010
        /*0054*/ 	.byte	0x00, 0xf4, 0x21, 0x00


	//----- nvinfo : EIATTR_KPARAM_INFO
	.align		4
.L_21:
        /*0058*/ 	.byte	0x04, 0x17
        /*005a*/ 	.short	(.L_23 - .L_22)
.L_22:
        /*005c*/ 	.word	0x00000000
        /*0060*/ 	.short	0x0001
        /*0062*/ 	.short	0x0008
        /*0064*/ 	.byte	0x00, 0xf4, 0x21, 0x00


	//----- nvinfo : EIATTR_KPARAM_INFO
	.align		4
.L_23:
        /*0068*/ 	.byte	0x04, 0x17
        /*006a*/ 	.short	(.L_25 - .L_24)
.L_24:
        /*006c*/ 	.word	0x00000000
        /*0070*/ 	.short	0x0000
        /*0072*/ 	.short	0x0000
        /*0074*/ 	.byte	0x00, 0xf4, 0x21, 0x00


	//----- nvinfo : EIATTR_SPARSE_MMA_MASK
	.align		4
.L_25:
        /*0078*/ 	.byte	0x03, 0x50
        /*007a*/ 	.short	0x0000


	//----- nvinfo : EIATTR_MAXREG_COUNT
	.align		4
        /*007c*/ 	.byte	0x03, 0x1b
        /*007e*/ 	.short	0x00ff


	//----- nvinfo : EIATTR_EXIT_INSTR_OFFSETS
	.align		4
        /*0080*/ 	.byte	0x04, 0x1c
        /*0082*/ 	.short	(.L_27 - .L_26)


	//   ....[0]....
.L_26:
        /*0084*/ 	.word	0x00000450


	//   ....[1]....
        /*0088*/ 	.word	0x00000470


	//----- nvinfo : EIATTR_REQNTID
	.align		4
.L_27:
        /*008c*/ 	.byte	0x04, 0x10
        /*008e*/ 	.short	(.L_29 - .L_28)
.L_28:
        /*0090*/ 	.word	0x00000080
        /*0094*/ 	.word	0x00000001
        /*0098*/ 	.word	0x00000001


	//----- nvinfo : EIATTR_CBANK_PARAM_SIZE
	.align		4
.L_29:
        /*009c*/ 	.byte	0x03, 0x19
        /*009e*/ 	.short	0x0034


	//----- nvinfo : EIATTR_PARAM_CBANK
	.align		4
        /*00a0*/ 	.byte	0x04, 0x0a
        /*00a2*/ 	.short	(.L_31 - .L_30)
	.align		4
.L_30:
        /*00a4*/ 	.word	index@(.nv.constant0.triton_poi_fused__native_batch_norm_legit_no_training_16)
        /*00a8*/ 	.short	0x0210
        /*00aa*/ 	.short	0x0034


	//----- nvinfo : EIATTR_SW_WAR
	.align		4
.L_31:
        /*00ac*/ 	.byte	0x04, 0x36
        /*00ae*/ 	.short	(.L_33 - .L_32)
.L_32:
        /*00b0*/ 	.word	0x00000008
.L_33:


//--------------------- .nv.callgraph             --------------------------
	.section	.nv.callgraph,"",@"SHT_CUDA_CALLGRAPH"
	.align	4
	.sectionentsize	8
	.align		4
        /*0000*/ 	.word	0x00000000
	.align		4
        /*0004*/ 	.word	0xffffffff
	.align		4
        /*0008*/ 	.word	0x00000000
	.align		4
        /*000c*/ 	.word	0xfffffffe
	.align		4
        /*0010*/ 	.word	0x00000000
	.align		4
        /*0014*/ 	.word	0xfffffffd
	.align		4
        /*0018*/ 	.word	0x00000000
	.align		4
        /*001c*/ 	.word	0xfffffffc


//--------------------- .nv.constant4             --------------------------
	.section	.nv.constant4,"a",@progbits
	.align	8
	.align		8
.nv.constant4:
        /*0000*/ 	.dword	_$_str
	.align		8
        /*0008*/ 	.dword	_$_str_$_2


//--------------------- .text.triton_poi_fused__native_batch_norm_legit_no_training_16 --------------------------
	.section	.text.triton_poi_fused__native_batch_norm_legit_no_training_16,"ax",@progbits
	.align	128
        .global         triton_poi_fused__native_batch_norm_legit_no_training_16
        .type           triton_poi_fused__native_batch_norm_legit_no_training_16,@function
        .size           triton_poi_fused__native_batch_norm_legit_no_training_16,(.L_x_1 - triton_poi_fused__native_batch_norm_legit_no_training_16)
        .other          triton_poi_fused__native_batch_norm_legit_no_training_16,@"STO_CUDA_ENTRY STV_DEFAULT"
triton_poi_fused__native_batch_norm_legit_no_training_16:
.text.triton_poi_fused__native_batch_norm_legit_no_training_16:
[----:B------:R-:W0:Y:S01]  /*0000*/  LDC R1, c[0x0][0x28] ;  /* 0x00000a00ff017b82 */ /* 0x000e220000000800 */
[----:B------:R-:W1:Y:S07]  /*0010*/  S2R R0, SR_TID.X ;  /* 0x0000000000007919 */ /* 0x000e6e0000002100 */
[----:B------:R-:W2:Y:S01]  /*0020*/  LDC.64 R8, c[0x0][0x220] ;  /* 0x00008800ff087b82 */ /* 0x000ea20000000a00 */
[----:B------:R-:W-:Y:S01]  /*0030*/  ULDC.64 UR4, c[0x0][0x208] ;  /* 0x0000820000047ab9 */ /* 0x000fe20000000a00 */
[----:B------:R-:W3:Y:S06]  /*0040*/  S2R R5, SR_CTAID.X ;  /* 0x0000000000057919 */ /* 0x000eec0000002500 */
[----:B------:R-:W4:Y:S08]  /*0050*/  LDC.64 R14, c[0x0][0x218] ;  /* 0x00008600ff0e7b82 */ /* 0x000f300000000a00 */
[----:B------:R-:W5:Y:S08]  /*0060*/  LDC.64 R12, c[0x0][0x210] ;  /* 0x00008400ff0c7b82 */ /* 0x000f700000000a00 */
[----:B------:R-:W4:Y:S01]  /*0070*/  LDC.64 R16, c[0x0][0x228] ;  /* 0x00008a00ff107b82 */ /* 0x000f220000000a00 */
[----:B-1----:R-:W-:-:S07]  /*0080*/  SHF.L.U32 R0, R0, 0x1, RZ ;  /* 0x0000000100007819 */ /* 0x002fce00000006ff */
[----:B------:R-:W1:Y:S01]  /*0090*/  LDC.64 R18, c[0x0][0x230] ;  /* 0x00008c00ff127b82 */ /* 0x000e620000000a00 */
[----:B---3--:R-:W-:Y:S02]  /*00a0*/  SHF.R.S32.HI R3, RZ, 0x17, R5 ;  /* 0x00000017ff037819 */ /* 0x008fe40000011405 */
[----:B------:R-:W-:Y:S02]  /*00b0*/  LOP3.LUT R0, R0, 0xfe, RZ, 0xc0, !PT ;  /* 0x000000fe00007812 */ /* 0x000fe400078ec0ff */
[----:B------:R-:W-:Y:S02]  /*00c0*/  SGXT R3, R3, 0x1 ;  /* 0x000000010303781a */ /* 0x000fe40000000200 */
[----:B------:R-:W-:-:S04]  /*00d0*/  LEA R0, R5, R0, 0x8 ;  /* 0x0000000005007211 */ /* 0x000fc800078e40ff */
[----:B------:R-:W-:Y:S02]  /*00e0*/  LEA.HI R3, R3, R0, RZ, 0x4 ;  /* 0x0000000003037211 */ /* 0x000fe400078f20ff */
[----:B------:R-:W-:Y:S02]  /*00f0*/  ISETP.GE.AND P4, PT, R0, 0x480, PT ;  /* 0x000004800000780c */ /* 0x000fe40003f86270 */
[----:B------:R-:W-:-:S05]  /*0100*/  SHF.R.S32.HI R3, RZ, 0x4, R3 ;  /* 0x00000004ff037819 */ /* 0x000fca0000011403 */
[----:B------:R-:W-:-:S05]  /*0110*/  IMAD.HI R2, R3, 0x38e38e39, RZ ;  /* 0x38e38e3903027827 */ /* 0x000fca00078e02ff */
[----:B------:R-:W-:-:S04]  /*0120*/  SHF.R.U32.HI R5, RZ, 0x1f, R2 ;  /* 0x0000001fff057819 */ /* 0x000fc80000011602 */
[----:B------:R-:W-:Y:S02]  /*0130*/  LEA.HI.SX32 R2, R2, R5, 0x1e ;  /* 0x0000000502027211 */ /* 0x000fe400078ff2ff */
[----:B------:R-:W-:-:S03]  /*0140*/  CS2R R4, SRZ ;  /* 0x0000000000047805 */ /* 0x000fc6000001ff00 */
[----:B------:R-:W-:-:S04]  /*0150*/  IMAD R11, R2, -0x12, R3 ;  /* 0xffffffee020b7824 */ /* 0x000fc800078e0203 */
[----:B--2---:R-:W-:-:S05]  /*0160*/  IMAD.WIDE R8, R11, 0x4, R8 ;  /* 0x000000040b087825 */ /* 0x004fca00078e0208 */
[----:B------:R-:W2:Y:S04]  /*0170*/  @!P4 LDG.E.EL R4, desc[UR4][R8.64] ;  /* 0x000000040804c981 */ /* 0x000ea8000c2e1900 */
[----:B------:R3:W2:Y:S01]  /*0180*/  @!P4 LDG.E.EL R5, desc[UR4][R8.64] ;  /* 0x000000040805c981 */ /* 0x0006a2000c2e1900 */
[----:B------:R-:W-:Y:S02]  /*0190*/  CS2R R6, SRZ ;  /* 0x0000000000067805 */ /* 0x000fe4000001ff00 */
[----:B------:R-:W-:Y:S01]  /*01a0*/  CS2R R2, SRZ ;  /* 0x0000000000027805 */ /* 0x000fe2000001ff00 */
[----:B----4-:R-:W-:-:S04]  /*01b0*/  IMAD.WIDE R14, R11, 0x4, R14 ;  /* 0x000000040b0e7825 */ /* 0x010fc800078e020e */
[----:B-----5:R-:W-:Y:S01]  /*01c0*/  IMAD.WIDE R12, R0, 0x4, R12 ;  /* 0x00000004000c7825 */ /* 0x020fe200078e020c */
[----:B------:R-:W4:Y:S04]  /*01d0*/  @!P4 LDG.E.EL R6, desc[UR4][R14.64] ;  /* 0x000000040e06c981 */ /* 0x000f28000c2e1900 */
[----:B------:R-:W4:Y:S01]  /*01e0*/  @!P4 LDG.E.64 R2, desc[UR4][R12.64] ;  /* 0x000000040c02c981 */ /* 0x000f22000c1e1b00 */
[C---:B0-----:R-:W-:Y:S01]  /*01f0*/  IMAD.WIDE R16, R11.reuse, 0x4, R16 ;  /* 0x000000040b107825 */ /* 0x041fe200078e0210 */
[----:B---3--:R-:W-:Y:S02]  /*0200*/  CS2R R8, SRZ ;  /* 0x0000000000087805 */ /* 0x008fe4000001ff00 */
[----:B------:R0:W3:Y:S01]  /*0210*/  @!P4 LDG.E.EL R7, desc[UR4][R14.64] ;  /* 0x000000040e07c981 */ /* 0x0000e2000c2e1900 */
[----:B-1----:R-:W-:Y:S01]  /*0220*/  IMAD.WIDE R18, R11, 0x4, R18 ;  /* 0x000000040b127825 */ /* 0x002fe200078e0212 */
[----:B------:R-:W-:-:S04]  /*0230*/  CS2R R10, SRZ ;  /* 0x00000000000a7805 */ /* 0x000fc8000001ff00 */
[----:B------:R-:W5:Y:S04]  /*0240*/  @!P4 LDG.E.EL R8, desc[UR4][R18.64] ;  /* 0x000000041208c981 */ /* 0x000f68000c2e1900 */
[----:B------:R-:W5:Y:S04]  /*0250*/  @!P4 LDG.E.EL R11, desc[UR4][R16.64] ;  /* 0x00000004100bc981 */ /* 0x000f68000c2e1900 */
[----:B------:R-:W3:Y:S04]  /*0260*/  @!P4 LDG.E.EL R10, desc[UR4][R16.64] ;  /* 0x00000004100ac981 */ /* 0x000ee8000c2e1900 */
[----:B------:R-:W3:Y:S01]  /*0270*/  @!P4 LDG.E.EL R9, desc[UR4][R18.64] ;  /* 0x000000041209c981 */ /* 0x000ee2000c2e1900 */
[----:B0-----:R-:W-:Y:S01]  /*0280*/  HFMA2.MMA R15, -RZ, RZ, 1.625, 0 ;  /* 0x3e800000ff0f7435 */ /* 0x001fe200000001ff */
[----:B--2---:R-:W-:Y:S01]  /*0290*/  FADD R4, R4, 9.9999997473787516356e-06 ;  /* 0x3727c5ac04047421 */ /* 0x004fe20000000000 */
[----:B------:R-:W-:-:S03]  /*02a0*/  FADD R12, R5, 9.9999997473787516356e-06 ;  /* 0x3727c5ac050c7421 */ /* 0x000fc60000000000 */
[----:B------:R0:W1:Y:S08]  /*02b0*/  MUFU.SQRT R13, R4 ;  /* 0x00000004000d7308 */ /* 0x0000700000002000 */
[----:B------:R-:W2:Y:S01]  /*02c0*/  MUFU.SQRT R14, R12 ;  /* 0x0000000c000e7308 */ /* 0x000ea20000002000 */
[----:B0-----:R-:W0:Y:S01]  /*02d0*/  LDC.64 R4, c[0x0][0x238] ;  /* 0x00008e00ff047b82 */ /* 0x001e220000000a00 */
[----:B-1----:R-:W-:-:S02]  /*02e0*/  FSETP.GT.AND P0, PT, R13, 8.50705917302346158658e+37, PT ;  /* 0x7e8000000d00780b */ /* 0x002fc40003f04000 */
[----:B------:R-:W-:Y:S02]  /*02f0*/  FSETP.GEU.AND P2, PT, R13, 1.175494350822287508e-38, PT ;  /* 0x008000000d00780b */ /* 0x000fe40003f4e000 */
[C---:B--2---:R-:W-:Y:S02]  /*0300*/  FSETP.GT.AND P1, PT, R14.reuse, 8.50705917302346158658e+37, PT ;  /* 0x7e8000000e00780b */ /* 0x044fe40003f24000 */
[----:B------:R-:W-:-:S07]  /*0310*/  FSETP.GEU.AND P3, PT, R14, 1.175494350822287508e-38, PT ;  /* 0x008000000e00780b */ /* 0x000fce0003f6e000 */
[----:B------:R-:W-:-:S04]  /*0320*/  @P0 FMUL R13, R13, 0.25 ;  /* 0x3e8000000d0d0820 */ /* 0x000fc80000400000 */
[----:B------:R-:W-:Y:S01]  /*0330*/  @!P2 FMUL R13, R13, 16777216 ;  /* 0x4b8000000d0da820 */ /* 0x000fe20000400000 */
[----:B------:R-:W-:-:S04]  /*0340*/  @P1 FMUL R14, R14, 0.25 ;  /* 0x3e8000000e0e1820 */ /* 0x000fc80000400000 */
[----:B------:R-:W-:Y:S01]  /*0350*/  @!P3 FMUL R14, R14, 16777216 ;  /* 0x4b8000000e0eb820 */ /* 0x000fe20000400000 */
[----:B------:R-:W1:Y:S01]  /*0360*/  MUFU.RCP R13, R13 ;  /* 0x0000000d000d7308 */ /* 0x000e620000001000 */
[----:B------:R-:W-:-:S07]  /*0370*/  FSEL R12, R15, 1, P0 ;  /* 0x3f8000000f0c7808 */ /* 0x000fce0000000000 */
[----:B------:R-:W2:Y:S01]  /*0380*/  MUFU.RCP R14, R14 ;  /* 0x0000000e000e7308 */ /* 0x000ea20000001000 */
[----:B------:R-:W-:Y:S01]  /*0390*/  FSEL R15, R15, 1, P1 ;  /* 0x3f8000000f0f7808 */ /* 0x000fe20000800000 */
[----:B------:R-:W-:Y:S01]  /*03a0*/  @!P2 FMUL R12, R12, 16777216 ;  /* 0x4b8000000c0ca820 */ /* 0x000fe20000400000 */
[----:B----4-:R-:W-:-:S03]  /*03b0*/  FADD R3, -R6, R3 ;  /* 0x0000000306037221 */ /* 0x010fc60000000100 */
[----:B------:R-:W-:Y:S01]  /*03c0*/  @!P3 FMUL R15, R15, 16777216 ;  /* 0x4b8000000f0fb820 */ /* 0x000fe20000400000 */
[----:B---3--:R-:W-:Y:S01]  /*03d0*/  FADD R2, -R7, R2 ;  /* 0x0000000207027221 */ /* 0x008fe20000000100 */
[----:B-1----:R-:W-:Y:S02]  /*03e0*/  FMUL R13, R13, R12 ;  /* 0x0000000c0d0d7220 */ /* 0x002fe40000400000 */
[----:B--2---:R-:W-:Y:S02]  /*03f0*/  FMUL R6, R14, R15 ;  /* 0x0000000f0e067220 */ /* 0x004fe40000400000 */
[----:B------:R-:W-:Y:S02]  /*0400*/  FMUL R13, R2, R13 ;  /* 0x0000000d020d7220 */ /* 0x000fe40000400000 */
[----:B------:R-:W-:Y:S01]  /*0410*/  FMUL R6, R3, R6 ;  /* 0x0000000603067220 */ /* 0x000fe20000400000 */
[----:B0-----:R-:W-:-:S04]  /*0420*/  IMAD.WIDE R4, R0, 0x4, R4 ;  /* 0x0000000400047825 */ /* 0x001fc800078e0204 */
[----:B-----5:R-:W-:Y:S01]  /*0430*/  FFMA R8, R13, R11, R8 ;  /* 0x0000000b0d087223 */ /* 0x020fe20000000008 */
[----:B------:R-:W-:Y:S01]  /*0440*/  FFMA R9, R6, R10, R9 ;  /* 0x0000000a06097223 */ /* 0x000fe20000000009 */
[----:B------:R-:W-:Y:S06]  /*0450*/  @P4 EXIT ;  /* 0x000000000000494d */ /* 0x000fec0003800000 */
[----:B------:R-:W-:Y:S01]  /*0460*/  STG.E.64 desc[UR4][R4.64], R8 ;  /* 0x0000000804007986 */ /* 0x000fe2000c101b04 */
[----:B------:R-:W-:Y:S05]  /*0470*/  EXIT ;  /* 0x000000000000794d */ /* 0x000fea0003800000 */
.L_x_0:
[----:B------:R-:W-:-:S00]  /*0480*/  BRA `(.L_x_0) ;  /* 0xfffffffc00fc7947 */ /* 0x000fc0000383ffff */
[----:B------:R-:W-:-:S00]  /*0490*/  NOP ;  /* 0x0000000000007918 */ /* 0x000fc00000000000 */
        /* <DEDUP_REMOVED lines=14> */
.L_x_1:


//--------------------- .nv.global.init           --------------------------
	.section	.nv.global.init,"aw",@progbits
.nv.global.init:
	.type		_$_str,@object
	.size		_$_str,(_$_str_$_2 - _$_str)
_$_str:
        /*0000*/ 	.byte	0x5f, 0x5f, 0x43, 0x55, 0x44, 0x41, 0x5f, 0x46, 0x54, 0x5a, 0x00
	.type		_$_str_$_2,@object
	.size		_$_str_$_2,(.L_1 - _$_str_$_2)
_$_str_$_2:
        /*000b*/ 	.byte	0x5f, 0x5f, 0x43, 0x55, 0x44, 0x41, 0x5f, 0x50, 0x52, 0x45, 0x43, 0x5f, 0x53, 0x51, 0x52, 0x54
        /*001b*/ 	.byte	0x00
.L_1:


//--------------------- .nv.constant0.triton_poi_fused__native_batch_norm_legit_no_training_16 --------------------------
	.section	.nv.constant0.triton_poi_fused__native_batch_norm_legit_no_training_16,"a",@progbits
	.sectionflags	@""
	.align	4
.nv.constant0.triton_poi_fused__native_batch_norm_legit_no_training_16:
	.zero		580
